	.headerflags	@"EF_CUDA_TEXMODE_UNIFIED EF_CUDA_64BIT_ADDRESS EF_CUDA_ACCELERATORS EF_CUDA_SM90 EF_CUDA_VIRTUAL_SM(EF_CUDA_SM90)"
	.elftype	@"ET_EXEC"


//--------------------- .nv.info                  --------------------------
	.section	.nv.info,"",@"SHT_CUDA_INFO"
	.align	4


	//----- nvinfo : EIATTR_REGCOUNT
	.align		4
        /*0000*/ 	.byte	0x04, 0x2f
        /*0002*/ 	.short	(.L_3 - .L_2)
	.align		4
.L_2:
        /*0004*/ 	.word	index@(triton_poi_fused__native_batch_norm_legit_no_training_add_relu_40)
        /*0008*/ 	.word	0x0000001a


	//----- nvinfo : EIATTR_MIN_STACK_SIZE
	.align		4
.L_3:
        /*000c*/ 	.byte	0x04, 0x12
        /*000e*/ 	.short	(.L_5 - .L_4)
	.align		4
.L_4:
        /*0010*/ 	.word	index@(triton_poi_fused__native_batch_norm_legit_no_training_add_relu_40)
        /*0014*/ 	.word	0x00000000


	//----- nvinfo : EIATTR_FRAME_SIZE
	.align		4
.L_5:
        /*0018*/ 	.byte	0x04, 0x11
        /*001a*/ 	.short	(.L_7 - .L_6)
	.align		4
.L_6:
        /*001c*/ 	.word	index@(triton_poi_fused__native_batch_norm_legit_no_training_add_relu_40)
        /*0020*/ 	.word	0x00000000


	//----- nvinfo : EIATTR_MIN_STACK_SIZE
	.align		4
.L_7:
        /*0024*/ 	.byte	0x04, 0x12
        /*0026*/ 	.short	(.L_9 - .L_8)
	.align		4
.L_8:
        /*0028*/ 	.word	index@(triton_poi_fused__native_batch_norm_legit_no_training_add_relu_40)
        /*002c*/ 	.word	0x00000000
.L_9:


//--------------------- .nv.info.triton_poi_fused__native_batch_norm_legit_no_training_add_relu_40 --------------------------
	.section	.nv.info.triton_poi_fused__native_batch_norm_legit_no_training_add_relu_40,"",@"SHT_CUDA_INFO"
	.sectionflags	@""
	.align	4


	//----- nvinfo : EIATTR_CUDA_API_VERSION
	.align		4
        /*0000*/ 	.byte	0x04, 0x37
        /*0002*/ 	.short	(.L_11 - .L_10)
.L_10:
        /*0004*/ 	.word	0x0000007c


	//----- nvinfo : EIATTR_KPARAM_INFO
	.align		4
.L_11:
        /*0008*/ 	.byte	0x04, 0x17
        /*000a*/ 	.short	(.L_13 - .L_12)
.L_12:
        /*000c*/ 	.word	0x00000000
        /*0010*/ 	.short	0x000b
        /*0012*/ 	.short	0x0058
        /*0014*/ 	.byte	0x00, 0xf0, 0x11, 0x00


	//----- nvinfo : EIATTR_KPARAM_INFO
	.align		4
.L_13:
        /*0018*/ 	.byte	0x04, 0x17
        /*001a*/ 	.short	(.L_15 - .L_14)
.L_14:
        /*001c*/ 	.word	0x00000000
        /*0020*/ 	.short	0x000a
        /*0022*/ 	.short	0x0050
        /*0024*/ 	.byte	0x00, 0xf4, 0x21, 0x00


	//----- nvinfo : EIATTR_KPARAM_INFO
	.align		4
.L_15:
        /*0028*/ 	.byte	0x04, 0x17
        /*002a*/ 	.short	(.L_17 - .L_16)
.L_16:
        /*002c*/ 	.word	0x00000000
        /*0030*/ 	.short	0x0009
        /*0032*/ 	.short	0x0048
        /*0034*/ 	.byte	0x00, 0xf4, 0x21, 0x00


	//----- nvinfo : EIATTR_KPARAM_INFO
	.align		4
.L_17:
        /*0038*/ 	.byte	0x04, 0x17
        /*003a*/ 	.short	(.L_19 - .L_18)
.L_18:
        /*003c*/ 	.word	0x00000000
        /*0040*/ 	.short	0x0008
        /*0042*/ 	.short	0x0040
        /*0044*/ 	.byte	0x00, 0xf4, 0x21, 0x00


	//----- nvinfo : EIATTR_KPARAM_INFO
	.align		4
.L_19:
        /*0048*/ 	.byte	0x04, 0x17
        /*004a*/ 	.short	(.L_21 - .L_20)
.L_20:
        /*004c*/ 	.word	0x00000000
        /*0050*/ 	.short	0x0007
        /*0052*/ 	.short	0x0038
        /*0054*/ 	.byte	0x00, 0xf4, 0x21, 0x00


	//----- nvinfo : EIATTR_KPARAM_INFO
	.align		4
.L_21:
        /*0058*/ 	.byte	0x04, 0x17
        /*005a*/ 	.short	(.L_23 - .L_22)
.L_22:
        /*005c*/ 	.word	0x00000000
        /*0060*/ 	.short	0x0006
        /*0062*/ 	.short	0x0030
        /*0064*/ 	.byte	0x00, 0xf4, 0x21, 0x00


	//----- nvinfo : EIATTR_KPARAM_INFO
	.align		4
.L_23:
        /*0068*/ 	.byte	0x04, 0x17
        /*006a*/ 	.short	(.L_25 - .L_24)
.L_24:
        /*006c*/ 	.word	0x00000000
        /*0070*/ 	.short	0x0005
        /*0072*/ 	.short	0x0028
        /*0074*/ 	.byte	0x00, 0xf4, 0x21, 0x00


	//----- nvinfo : EIATTR_KPARAM_INFO
	.align		4
.L_25:
        /*0078*/ 	.byte	0x04, 0x17
        /*007a*/ 	.short	(.L_27 - .L_26)
.L_26:
        /*007c*/ 	.word	0x00000000
        /*0080*/ 	.short	0x0004
        /*0082*/ 	.short	0x0020
        /*0084*/ 	.byte	0x00, 0xf4, 0x21, 0x00


	//----- nvinfo : EIATTR_KPARAM_INFO
	.align		4
.L_27:
        /*0088*/ 	.byte	0x04, 0x17
        /*008a*/ 	.short	(.L_29 - .L_28)
.L_28:
        /*008c*/ 	.word	0x00000000
        /*0090*/ 	.short	0x0003
        /*0092*/ 	.short	0x0018
        /*0094*/ 	.byte	0x00, 0xf4, 0x21, 0x00


	//----- nvinfo : EIATTR_KPARAM_INFO
	.align		4
.L_29:
        /*0098*/ 	.byte	0x04, 0x17
        /*009a*/ 	.short	(.L_31 - .L_30)
.L_30:
        /*009c*/ 	.word	0x00000000
        /*00a0*/ 	.short	0x0002
        /*00a2*/ 	.short	0x0010
        /*00a4*/ 	.byte	0x00, 0xf4, 0x21, 0x00


	//----- nvinfo : EIATTR_KPARAM_INFO
	.align		4
.L_31:
        /*00a8*/ 	.byte	0x04, 0x17
        /*00aa*/ 	.short	(.L_33 - .L_32)
.L_32:
        /*00ac*/ 	.word	0x00000000
        /*00b0*/ 	.short	0x0001
        /*00b2*/ 	.short	0x0008
        /*00b4*/ 	.byte	0x00, 0xf4, 0x21, 0x00


	//----- nvinfo : EIATTR_KPARAM_INFO
	.align		4
.L_33:
        /*00b8*/ 	.byte	0x04, 0x17
        /*00ba*/ 	.short	(.L_35 - .L_34)
.L_34:
        /*00bc*/ 	.word	0x00000000
        /*00c0*/ 	.short	0x0000
        /*00c2*/ 	.short	0x0000
        /*00c4*/ 	.byte	0x00, 0xf4, 0x21, 0x00


	//----- nvinfo : EIATTR_SPARSE_MMA_MASK
	.align		4
.L_35:
        /*00c8*/ 	.byte	0x03, 0x50
        /*00ca*/ 	.short	0x0000


	//----- nvinfo : EIATTR_MAXREG_COUNT
	.align		4
        /*00cc*/ 	.byte	0x03, 0x1b
        /*00ce*/ 	.short	0x00ff


	//----- nvinfo : EIATTR_EXIT_INSTR_OFFSETS
	.align		4
        /*00d0*/ 	.byte	0x04, 0x1c
        /*00d2*/ 	.short	(.L_37 - .L_36)


	//   ....[0]....
.L_36:
        /*00d4*/ 	.word	0x00000560


	//----- nvinfo : EIATTR_REQNTID
	.align		4
.L_37:
        /*00d8*/ 	.byte	0x04, 0x10
        /*00da*/ 	.short	(.L_39 - .L_38)
.L_38:
        /*00dc*/ 	.word	0x00000100
        /*00e0*/ 	.word	0x00000001
        /*00e4*/ 	.word	0x00000001


	//----- nvinfo : EIATTR_CBANK_PARAM_SIZE
	.align		4
.L_39:
        /*00e8*/ 	.byte	0x03, 0x19
        /*00ea*/ 	.short	0x005c


	//----- nvinfo : EIATTR_PARAM_CBANK
	.align		4
        /*00ec*/ 	.byte	0x04, 0x0a
        /*00ee*/ 	.short	(.L_41 - .L_40)
	.align		4
.L_40:
        /*00f0*/ 	.word	index@(.nv.constant0.triton_poi_fused__native_batch_norm_legit_no_training_add_relu_40)
        /*00f4*/ 	.short	0x0210
        /*00f6*/ 	.short	0x005c


	//----- nvinfo : EIATTR_SW_WAR
	.align		4
.L_41:
        /*00f8*/ 	.byte	0x04, 0x36
        /*00fa*/ 	.short	(.L_43 - .L_42)
.L_42:
        /*00fc*/ 	.word	0x00000008
.L_43:


//--------------------- .nv.callgraph             --------------------------
	.section	.nv.callgraph,"",@"SHT_CUDA_CALLGRAPH"
	.align	4
	.sectionentsize	8
	.align		4
        /*0000*/ 	.word	0x00000000
	.align		4
        /*0004*/ 	.word	0xffffffff
	.align		4
        /*0008*/ 	.word	0x00000000
	.align		4
        /*000c*/ 	.word	0xfffffffe
	.align		4
        /*0010*/ 	.word	0x00000000
	.align		4
        /*0014*/ 	.word	0xfffffffd
	.align		4
        /*0018*/ 	.word	0x00000000
	.align		4
        /*001c*/ 	.word	0xfffffffc


//--------------------- .nv.constant4             --------------------------
	.section	.nv.constant4,"a",@progbits
	.align	8
	.align		8
.nv.constant4:
        /*0000*/ 	.dword	_$_str
	.align		8
        /*0008*/ 	.dword	_$_str_$_2


//--------------------- .text.triton_poi_fused__native_batch_norm_legit_no_training_add_relu_40 --------------------------
	.section	.text.triton_poi_fused__native_batch_norm_legit_no_training_add_relu_40,"ax",@progbits
	.align	128
        .global         triton_poi_fused__native_batch_norm_legit_no_training_add_relu_40
        .type           triton_poi_fused__native_batch_norm_legit_no_training_add_relu_40,@function
        .size           triton_poi_fused__native_batch_norm_legit_no_training_add_relu_40,(.L_x_1 - triton_poi_fused__native_batch_norm_legit_no_training_add_relu_40)
        .other          triton_poi_fused__native_batch_norm_legit_no_training_add_relu_40,@"STO_CUDA_ENTRY STV_DEFAULT"
triton_poi_fused__native_batch_norm_legit_no_training_add_relu_40:
.text.triton_poi_fused__native_batch_norm_legit_no_training_add_relu_40:
[----:B------:R-:W-:Y:S01]  /*0000*/  LDC R1, c[0x0][0x28] ;  /* 0x00000a00ff017b82 */ /* 0x000fe20000000800 */
[----:B------:R-:W1:Y:S07]  /*0010*/  S2R R0, SR_TID.X ;  /* 0x0000000000007919 */ /* 0x000e6e0000002100 */
[----:B------:R-:W2:Y:S01]  /*0020*/  LDC.64 R16, c[0x0][0x250] ;  /* 0x00009400ff107b82 */ /* 0x000ea20000000a00 */
[----:B------:R-:W-:Y:S01]  /*0030*/  ULDC.64 UR4, c[0x0][0x208] ;  /* 0x0000820000047ab9 */ /* 0x000fe20000000a00 */
[----:B------:R-:W3:Y:S06]  /*0040*/  S2R R5, SR_CTAID.X ;  /* 0x0000000000057919 */ /* 0x000eec0000002500 */
[----:B------:R-:W4:Y:S08]  /*0050*/  LDC.64 R18, c[0x0][0x248] ;  /* 0x00009200ff127b82 */ /* 0x000f300000000a00 */
[----:B------:R-:W5:Y:S08]  /*0060*/  LDC.64 R22, c[0x0][0x218] ;  /* 0x00008600ff167b82 */ /* 0x000f700000000a00 */
[----:B------:R-:W4:Y:S01]  /*0070*/  LDC.64 R8, c[0x0][0x240] ;  /* 0x00009000ff087b82 */ /* 0x000f220000000a00 */
[----:B-1----:R-:W-:-:S07]  /*0080*/  SHF.L.U32 R0, R0, 0x1, RZ ;  /* 0x0000000100007819 */ /* 0x002fce00000006ff */
[----:B------:R-:W1:Y:S01]  /*0090*/  LDC.64 R20, c[0x0][0x220] ;  /* 0x00008800ff147b82 */ /* 0x000e620000000a00 */
[----:B---3--:R-:W-:Y:S02]  /*00a0*/  SHF.R.S32.HI R3, RZ, 0x16, R5 ;  /* 0x00000016ff037819 */ /* 0x008fe40000011405 */
[----:B------:R-:W-:Y:S02]  /*00b0*/  LOP3.LUT R0, R0, 0x1fe, RZ, 0xc0, !PT ;  /* 0x000001fe00007812 */ /* 0x000fe400078ec0ff */
[----:B------:R-:W-:-:S03]  /*00c0*/  SGXT R3, R3, 0x1 ;  /* 0x000000010303781a */ /* 0x000fc60000000200 */
[----:B------:R-:W3:Y:S01]  /*00d0*/  LDC.64 R14, c[0x0][0x230] ;  /* 0x00008c00ff0e7b82 */ /* 0x000ee20000000a00 */
[----:B------:R-:W-:-:S04]  /*00e0*/  LEA R12, R5, R0, 0x9 ;  /* 0x00000000050c7211 */ /* 0x000fc800078e48ff */
[----:B------:R-:W-:-:S03]  /*00f0*/  LEA.HI R3, R3, R12, RZ, 0xa ;  /* 0x0000000c03037211 */ /* 0x000fc600078f50ff */
[----:B------:R-:W1:Y:S01]  /*0100*/  LDC.64 R4, c[0x0][0x228] ;  /* 0x00008a00ff047b82 */ /* 0x000e620000000a00 */
[----:B------:R-:W-:-:S04]  /*0110*/  SHF.R.S32.HI R3, RZ, 0xa, R3 ;  /* 0x0000000aff037819 */ /* 0x000fc80000011403 */
[----:B------:R-:W-:-:S03]  /*0120*/  LEA.HI R0, R3, R3, RZ, 0x5 ;  /* 0x0000000303007211 */ /* 0x000fc600078f28ff */
[----:B------:R-:W3:Y:S01]  /*0130*/  LDC.64 R10, c[0x0][0x238] ;  /* 0x00008e00ff0a7b82 */ /* 0x000ee20000000a00 */
[----:B------:R-:W-:-:S04]  /*0140*/  LOP3.LUT R0, R0, 0xffffffe0, RZ, 0xc0, !PT ;  /* 0xffffffe000007812 */ /* 0x000fc800078ec0ff */
[----:B------:R-:W-:-:S03]  /*0150*/  IADD3 R13, R3, -R0, RZ ;  /* 0x80000000030d7210 */ /* 0x000fc60007ffe0ff */
[----:B------:R-:W3:Y:S02]  /*0160*/  LDC.64 R6, c[0x0][0x258] ;  /* 0x00009600ff067b82 */ /* 0x000ee40000000a00 */
[----:B--2---:R-:W-:-:S04]  /*0170*/  IMAD.WIDE R16, R13, 0x4, R16 ;  /* 0x000000040d107825 */ /* 0x004fc800078e0210 */
[C---:B01----:R-:W-:Y:S02]  /*0180*/  IMAD.WIDE R4, R13.reuse, 0x4, R4 ;  /* 0x000000040d047825 */ /* 0x043fe400078e0204 */
[----:B------:R-:W2:Y:S01]  /*0190*/  LDG.E.EL R16, desc[UR4][R16.64] ;  /* 0x0000000410107981 */ /* 0x000ea2000c2e1900 */
[----:B------:R-:W0:Y:S03]  /*01a0*/  LDC.64 R2, c[0x0][0x260] ;  /* 0x00009800ff027b82 */ /* 0x000e260000000a00 */
[----:B------:R5:W2:Y:S01]  /*01b0*/  LDG.E.EL R0, desc[UR4][R4.64] ;  /* 0x0000000404007981 */ /* 0x000aa2000c2e1900 */
[----:B----4-:R-:W-:-:S04]  /*01c0*/  IMAD.WIDE R18, R13, 0x4, R18 ;  /* 0x000000040d127825 */ /* 0x010fc800078e0212 */
[C---:B------:R-:W-:Y:S02]  /*01d0*/  IMAD.WIDE R8, R12.reuse, 0x4, R8 ;  /* 0x000000040c087825 */ /* 0x040fe400078e0208 */
[----:B------:R-:W4:Y:S02]  /*01e0*/  LDG.E.EL R18, desc[UR4][R18.64] ;  /* 0x0000000412127981 */ /* 0x000f24000c2e1900 */
[C---:B------:R-:W-:Y:S02]  /*01f0*/  IMAD.WIDE R20, R13.reuse, 0x4, R20 ;  /* 0x000000040d147825 */ /* 0x040fe400078e0214 */
[----:B------:R-:W4:Y:S02]  /*0200*/  LDG.E.64 R8, desc[UR4][R8.64] ;  /* 0x0000000408087981 */ /* 0x000f24000c1e1b00 */
[----:B-----5:R-:W-:Y:S02]  /*0210*/  IMAD.WIDE R4, R12, 0x4, R22 ;  /* 0x000000040c047825 */ /* 0x020fe400078e0216 */
[----:B------:R-:W5:Y:S02]  /*0220*/  LDG.E.EL R17, desc[UR4][R20.64] ;  /* 0x0000000414117981 */ /* 0x000f64000c2e1900 */
[----:B---3--:R-:W-:-:S02]  /*0230*/  IMAD.WIDE R14, R13, 0x4, R14 ;  /* 0x000000040d0e7825 */ /* 0x008fc400078e020e */
[----:B------:R-:W5:Y:S02]  /*0240*/  LDG.E.64 R4, desc[UR4][R4.64] ;  /* 0x0000000404047981 */ /* 0x000f64000c1e1b00 */
[C---:B------:R-:W-:Y:S02]  /*0250*/  IMAD.WIDE R10, R13.reuse, 0x4, R10 ;  /* 0x000000040d0a7825 */ /* 0x040fe400078e020a */
[----:B------:R-:W3:Y:S02]  /*0260*/  LDG.E.EL R14, desc[UR4][R14.64] ;  /* 0x000000040e0e7981 */ /* 0x000ee4000c2e1900 */
[C---:B------:R-:W-:Y:S02]  /*0270*/  IMAD.WIDE R6, R13.reuse, 0x4, R6 ;  /* 0x000000040d067825 */ /* 0x040fe400078e0206 */
[----:B------:R-:W3:Y:S02]  /*0280*/  LDG.E.EL R11, desc[UR4][R10.64] ;  /* 0x000000040a0b7981 */ /* 0x000ee4000c2e1900 */
[----:B0-----:R-:W-:-:S02]  /*0290*/  IMAD.WIDE R2, R13, 0x4, R2 ;  /* 0x000000040d027825 */ /* 0x001fc400078e0202 */
[----:B------:R0:W3:Y:S04]  /*02a0*/  LDG.E.EL R6, desc[UR4][R6.64] ;  /* 0x0000000406067981 */ /* 0x0000e8000c2e1900 */
[----:B------:R1:W3:Y:S01]  /*02b0*/  LDG.E.EL R13, desc[UR4][R2.64] ;  /* 0x00000004020d7981 */ /* 0x0002e2000c2e1900 */
[----:B0-----:R-:W-:Y:S01]  /*02c0*/  HFMA2.MMA R7, -RZ, RZ, 1.625, 0 ;  /* 0x3e800000ff077435 */ /* 0x001fe200000001ff */
[----:B-1----:R-:W0:Y:S02]  /*02d0*/  LDC.64 R2, c[0x0][0x210] ;  /* 0x00008400ff027b82 */ /* 0x002e240000000a00 */
[----:B0-----:R-:W-:-:S04]  /*02e0*/  IMAD.WIDE R2, R12, 0x4, R2 ;  /* 0x000000040c027825 */ /* 0x001fc800078e0202 */
[----:B--2---:R-:W-:Y:S01]  /*02f0*/  FADD R16, R16, 9.9999997473787516356e-06 ;  /* 0x3727c5ac10107421 */ /* 0x004fe20000000000 */
[----:B------:R-:W-:-:S03]  /*0300*/  FADD R0, R0, 9.9999997473787516356e-06 ;  /* 0x3727c5ac00007421 */ /* 0x000fc60000000000 */
[----:B------:R-:W0:Y:S08]  /*0310*/  MUFU.SQRT R20, R16 ;  /* 0x0000001000147308 */ /* 0x000e300000002000 */
[----:B------:R-:W1:Y:S01]  /*0320*/  MUFU.SQRT R19, R0 ;  /* 0x0000000000137308 */ /* 0x000e620000002000 */
[C---:B0-----:R-:W-:Y:S02]  /*0330*/  FSETP.GT.AND P1, PT, R20.reuse, 8.50705917302346158658e+37, PT ;  /* 0x7e8000001400780b */ /* 0x041fe40003f24000 */
[----:B------:R-:W-:-:S02]  /*0340*/  FSETP.GEU.AND P3, PT, R20, 1.175494350822287508e-38, PT ;  /* 0x008000001400780b */ /* 0x000fc40003f6e000 */
[C---:B-1----:R-:W-:Y:S02]  /*0350*/  FSETP.GT.AND P0, PT, R19.reuse, 8.50705917302346158658e+37, PT ;  /* 0x7e8000001300780b */ /* 0x042fe40003f04000 */
[----:B------:R-:W-:-:S07]  /*0360*/  FSETP.GEU.AND P2, PT, R19, 1.175494350822287508e-38, PT ;  /* 0x008000001300780b */ /* 0x000fce0003f4e000 */
[----:B------:R-:W-:-:S04]  /*0370*/  @P1 FMUL R20, R20, 0.25 ;  /* 0x3e80000014141820 */ /* 0x000fc80000400000 */
[----:B------:R-:W-:Y:S01]  /*0380*/  @!P3 FMUL R20, R20, 16777216 ;  /* 0x4b8000001414b820 */ /* 0x000fe20000400000 */
[----:B------:R-:W-:-:S04]  /*0390*/  @P0 FMUL R19, R19, 0.25 ;  /* 0x3e80000013130820 */ /* 0x000fc80000400000 */
[----:B------:R-:W-:Y:S01]  /*03a0*/  @!P2 FMUL R19, R19, 16777216 ;  /* 0x4b8000001313a820 */ /* 0x000fe20000400000 */
[----:B------:R-:W0:Y:S01]  /*03b0*/  MUFU.RCP R20, R20 ;  /* 0x0000001400147308 */ /* 0x000e220000001000 */
[----:B------:R-:W-:-:S07]  /*03c0*/  FSEL R0, R7, 1, P0 ;  /* 0x3f80000007007808 */ /* 0x000fce0000000000 */
[----:B------:R-:W1:Y:S01]  /*03d0*/  MUFU.RCP R19, R19 ;  /* 0x0000001300137308 */ /* 0x000e620000001000 */
[----:B------:R-:W-:Y:S01]  /*03e0*/  FSEL R7, R7, 1, P1 ;  /* 0x3f80000007077808 */ /* 0x000fe20000800000 */
[----:B------:R-:W-:-:S04]  /*03f0*/  @!P2 FMUL R0, R0, 16777216 ;  /* 0x4b8000000000a820 */ /* 0x000fc80000400000 */
[----:B------:R-:W-:Y:S01]  /*0400*/  @!P3 FMUL R7, R7, 16777216 ;  /* 0x4b8000000707b820 */ /* 0x000fe20000400000 */
[--C-:B-----5:R-:W-:Y:S01]  /*0410*/  FADD R15, R4, -R17.reuse ;  /* 0x80000011040f7221 */ /* 0x120fe20000000000 */
[--C-:B----4-:R-:W-:Y:S02]  /*0420*/  FADD R8, R8, -R18.reuse ;  /* 0x8000001208087221 */ /* 0x110fe40000000000 */
[----:B0-----:R-:W-:Y:S01]  /*0430*/  FMUL R7, R20, R7 ;  /* 0x0000000714077220 */ /* 0x001fe20000400000 */
[----:B------:R-:W-:Y:S01]  /*0440*/  FADD R5, R5, -R17 ;  /* 0x8000001105057221 */ /* 0x000fe20000000000 */
[----:B------:R-:W-:Y:S01]  /*0450*/  FADD R18, R9, -R18 ;  /* 0x8000001209127221 */ /* 0x000fe20000000000 */
[----:B-1----:R-:W-:Y:S01]  /*0460*/  FMUL R0, R19, R0 ;  /* 0x0000000013007220 */ /* 0x002fe20000400000 */
[C---:B------:R-:W-:Y:S02]  /*0470*/  FMUL R8, R7.reuse, R8 ;  /* 0x0000000807087220 */ /* 0x040fe40000400000 */
[----:B------:R-:W-:Y:S01]  /*0480*/  FMUL R18, R7, R18 ;  /* 0x0000001207127220 */ /* 0x000fe20000400000 */
[C---:B------:R-:W-:Y:S01]  /*0490*/  FMUL R15, R0.reuse, R15 ;  /* 0x0000000f000f7220 */ /* 0x040fe20000400000 */
[----:B------:R-:W-:Y:S01]  /*04a0*/  FMUL R0, R0, R5 ;  /* 0x0000000500007220 */ /* 0x000fe20000400000 */
[----:B---3--:R-:W-:-:S02]  /*04b0*/  FFMA R8, R6, R8, R13 ;  /* 0x0000000806087223 */ /* 0x008fc4000000000d */
[C-C-:B------:R-:W-:Y:S01]  /*04c0*/  FFMA R15, R14.reuse, R15, R11.reuse ;  /* 0x0000000f0e0f7223 */ /* 0x140fe2000000000b */
[----:B------:R-:W-:Y:S01]  /*04d0*/  FFMA R11, R14, R0, R11 ;  /* 0x000000000e0b7223 */ /* 0x000fe2000000000b */
[----:B------:R-:W-:-:S03]  /*04e0*/  FFMA R18, R6, R18, R13 ;  /* 0x0000001206127223 */ /* 0x000fc6000000000d */
[----:B------:R-:W-:Y:S01]  /*04f0*/  FSETP.GEU.AND P0, PT, R15, -R8, PT ;  /* 0x800000080f00720b */ /* 0x000fe20003f0e000 */
[----:B------:R-:W-:Y:S01]  /*0500*/  FADD R8, R8, R15 ;  /* 0x0000000f08087221 */ /* 0x000fe20000000000 */
[----:B------:R-:W-:Y:S01]  /*0510*/  FADD R0, R18, R11 ;  /* 0x0000000b12007221 */ /* 0x000fe20000000000 */
[----:B------:R-:W-:-:S03]  /*0520*/  FSETP.GEU.AND P1, PT, R11, -R18, PT ;  /* 0x800000120b00720b */ /* 0x000fc60003f2e000 */
[----:B------:R-:W-:Y:S02]  /*0530*/  FSEL R8, R8, RZ, P0 ;  /* 0x000000ff08087208 */ /* 0x000fe40000000000 */
[----:B------:R-:W-:-:S05]  /*0540*/  FSEL R9, R0, RZ, P1 ;  /* 0x000000ff00097208 */ /* 0x000fca0000800000 */
[----:B------:R-:W-:Y:S01]  /*0550*/  STG.E.64 desc[UR4][R2.64], R8 ;  /* 0x0000000802007986 */ /* 0x000fe2000c101b04 */
[----:B------:R-:W-:Y:S05]  /*0560*/  EXIT ;  /* 0x000000000000794d */ /* 0x000fea0003800000 */
.L_x_0:
[----:B------:R-:W-:-:S00]  /*0570*/  BRA `(.L_x_0) ;  /* 0xfffffffc00fc7947 */ /* 0x000fc0000383ffff */
[----:B------:R-:W-:-:S00]  /*0580*/  NOP ;  /* 0x0000000000007918 */ /* 0x000fc00000000000 */
[----:B------:R-:W-:-:S00]  /*0590*/  NOP ;  /* 0x0000000000007918 */ /* 0x000fc00000000000 */
[----:B------:R-:W-:-:S00]  /*05a0*/  NOP ;  /* 0x0000000000007918 */ /* 0x000fc00000000000 */
[----:B------:R-:W-:-:S00]  /*05b0*/  NOP ;  /* 0x0000000000007918 */ /* 0x000fc00000000000 */
[----:B------:R-:W-:-:S00]  /*05c0*/  NOP ;  /* 0x0000000000007918 */ /* 0x000fc00000000000 */
[----:B------:R-:W-:-:S00]  /*05d0*/  NOP ;  /* 0x0000000000007918 */ /* 0x000fc00000000000 */
[----:B------:R-:W-:-:S00]  /*05e0*/  NOP ;  /* 0x0000000000007918 */ /* 0x000fc00000000000 */
[----:B------:R-:W-:-:S00]  /*05f0*/  NOP ;  /* 0x0000000000007918 */ /* 0x000fc00000000000 */
.L_x_1:


//--------------------- .nv.global.init           --------------------------
	.section	.nv.global.init,"aw",@progbits
.nv.global.init:
	.type		_$_str,@object
	.size		_$_str,(_$_str_$_2 - _$_str)
_$_str:
        /*0000*/ 	.byte	0x5f, 0x5f, 0x43, 0x55, 0x44, 0x41, 0x5f, 0x46, 0x54, 0x5a, 0x00
	.type		_$_str_$_2,@object
	.size		_$_str_$_2,(.L_1 - _$_str_$_2)
_$_str_$_2:
        /*000b*/ 	.byte	0x5f, 0x5f, 0x43, 0x55, 0x44, 0x41, 0x5f, 0x50, 0x52, 0x45, 0x43, 0x5f, 0x53, 0x51, 0x52, 0x54
        /*001b*/ 	.byte	0x00
.L_1:


//--------------------- .nv.constant0.triton_poi_fused__native_batch_norm_legit_no_training_add_relu_40 --------------------------
	.section	.nv.constant0.triton_poi_fused__native_batch_norm_legit_no_training_add_relu_40,"a",@progbits
	.sectionflags	@""
	.align	4
.nv.constant0.triton_poi_fused__native_batch_norm_legit_no_training_add_relu_40:
	.zero		620
